//
// Generated by NVIDIA NVVM Compiler
//
// Compiler Build ID: CL-36424714
// Cuda compilation tools, release 13.0, V13.0.88
// Based on NVVM 20.0.0
//

.version 9.0
.target sm_100
.address_size 64

	// .globl	_Z7kernel1v
.global .align 4 .b8 out[64];

.visible .entry _Z7kernel1v()
{
	.reg .b32 	%r<2>;
	.reg .b32 	%f<2>;
	.reg .b64 	%rd<4>;

	mov.u32 	%r1, %tid.x;
	cvt.rn.f32.u32 	%f1, %r1;
	mul.wide.u32 	%rd1, %r1, 4;
	mov.u64 	%rd2, out;
	add.s64 	%rd3, %rd2, %rd1;
	st.global.f32 	[%rd3], %f1;
	ret;

}
	// .globl	_Z7kernel2v
.visible .entry _Z7kernel2v()
{


	ret;

}
	// .globl	_Z7kernel3v
.visible .entry _Z7kernel3v()
{


	ret;

}


// ===== COMPILED SASS (sm_100) =====

	.target	sm_100

	.elftype	@"ET_EXEC"


//--------------------- .note.nv.tkinfo           --------------------------
	.section	.note.nv.tkinfo,"",@"SHT_NOTE"
	.sectionflags	@"SHF_NOTE_NV_TKINFO"
	.tkinfo
        /*0018*/ 	.word	0x00000002
        /*0030*/ 	.string	""
        /*0030*/ 	.string	"ptxas"
        /*0030*/ 	.string	"Cuda compilation tools, release 13.0, V13.0.88"
        /*0030*/ 	.string	"Build cuda_13.0.r13.0/compiler.36424714_0"
        /*0030*/ 	.string	"-arch sm_100 -m 64 "



//--------------------- .note.nv.cuinfo           --------------------------
	.section	.note.nv.cuinfo,"",@"SHT_NOTE"
	.sectionflags	@"SHF_NOTE_NV_CUINFO"
        /*0018*/ 	.short	0x0002
        /*001a*/ 	.short	0x0064
        /*001c*/ 	.short	0x0082
	.zero		2


//--------------------- .nv.info                  --------------------------
	.section	.nv.info,"",@"SHT_CUDA_INFO"
	.align	4


	//----- nvinfo : EIATTR_REGCOUNT
	.align		4
        /*0000*/ 	.byte	0x04, 0x2f
        /*0002*/ 	.short	(.L_2 - .L_1)
	.align		4
.L_1:
        /*0004*/ 	.word	index@(_Z7kernel1v)
        /*0008*/ 	.word	0x00000008


	//----- nvinfo : EIATTR_FRAME_SIZE
	.align		4
.L_2:
        /*000c*/ 	.byte	0x04, 0x11
        /*000e*/ 	.short	(.L_4 - .L_3)
	.align		4
.L_3:
        /*0010*/ 	.word	index@(_Z7kernel1v)
        /*0014*/ 	.word	0x00000000


	//----- nvinfo : EIATTR_REGCOUNT
	.align		4
.L_4:
        /*0018*/ 	.byte	0x04, 0x2f
        /*001a*/ 	.short	(.L_6 - .L_5)
	.align		4
.L_5:
        /*001c*/ 	.word	index@(_Z7kernel2v)
        /*0020*/ 	.word	0x00000004


	//----- nvinfo : EIATTR_FRAME_SIZE
	.align		4
.L_6:
        /*0024*/ 	.byte	0x04, 0x11
        /*0026*/ 	.short	(.L_8 - .L_7)
	.align		4
.L_7:
        /*0028*/ 	.word	index@(_Z7kernel2v)
        /*002c*/ 	.word	0x00000000


	//----- nvinfo : EIATTR_REGCOUNT
	.align		4
.L_8:
        /*0030*/ 	.byte	0x04, 0x2f
        /*0032*/ 	.short	(.L_10 - .L_9)
	.align		4
.L_9:
        /*0034*/ 	.word	index@(_Z7kernel3v)
        /*0038*/ 	.word	0x00000004


	//----- nvinfo : EIATTR_FRAME_SIZE
	.align		4
.L_10:
        /*003c*/ 	.byte	0x04, 0x11
        /*003e*/ 	.short	(.L_12 - .L_11)
	.align		4
.L_11:
        /*0040*/ 	.word	index@(_Z7kernel3v)
        /*0044*/ 	.word	0x00000000


	//----- nvinfo : EIATTR_MIN_STACK_SIZE
	.align		4
.L_12:
        /*0048*/ 	.byte	0x04, 0x12
        /*004a*/ 	.short	(.L_14 - .L_13)
	.align		4
.L_13:
        /*004c*/ 	.word	index@(_Z7kernel3v)
        /*0050*/ 	.word	0x00000000


	//----- nvinfo : EIATTR_MIN_STACK_SIZE
	.align		4
.L_14:
        /*0054*/ 	.byte	0x04, 0x12
        /*0056*/ 	.short	(.L_16 - .L_15)
	.align		4
.L_15:
        /*0058*/ 	.word	index@(_Z7kernel2v)
        /*005c*/ 	.word	0x00000000


	//----- nvinfo : EIATTR_MIN_STACK_SIZE
	.align		4
.L_16:
        /*0060*/ 	.byte	0x04, 0x12
        /*0062*/ 	.short	(.L_18 - .L_17)
	.align		4
.L_17:
        /*0064*/ 	.word	index@(_Z7kernel1v)
        /*0068*/ 	.word	0x00000000
.L_18:


//--------------------- .nv.compat                --------------------------
	.section	.nv.compat,"",@"SHT_CUDA_COMPAT_INFO"
	.align	4
        /*0000*/ 	.byte	0x02, 0x09, 0x00, 0x00, 0x02, 0x02, 0x01, 0x00, 0x02, 0x05, 0x05, 0x00, 0x03, 0x07, 0x01, 0x01
        /*0010*/ 	.byte	0x02, 0x03, 0x00, 0x00, 0x02, 0x06, 0x01, 0x00, 0x04, 0x0b, 0x08, 0x00, 0x09, 0x00, 0x00, 0x00
        /*0020*/ 	.byte	0x00, 0x00, 0x00, 0x00


//--------------------- .nv.info._Z7kernel3v      --------------------------
	.section	.nv.info._Z7kernel3v,"",@"SHT_CUDA_INFO"
	.sectionflags	@""
	.align	4


	//----- nvinfo : EIATTR_CUDA_API_VERSION
	.align		4
        /*0000*/ 	.byte	0x04, 0x37
        /*0002*/ 	.short	(.L_20 - .L_19)
.L_19:
        /*0004*/ 	.word	0x00000082


	//----- nvinfo : EIATTR_SPARSE_MMA_MASK
	.align		4
.L_20:
        /*0008*/ 	.byte	0x03, 0x50
        /*000a*/ 	.short	0x0000


	//----- nvinfo : EIATTR_MAXREG_COUNT
	.align		4
        /*000c*/ 	.byte	0x03, 0x1b
        /*000e*/ 	.short	0x00ff


	//----- nvinfo : EIATTR_MERCURY_ISA_VERSION
	.align		4
        /*0010*/ 	.byte	0x03, 0x5f
        /*0012*/ 	.short	0x0101


	//----- nvinfo : EIATTR_VRC_CTA_INIT_COUNT
	.align		4
        /*0014*/ 	.byte	0x02, 0x4a
	.zero		1
	.zero		1


	//----- nvinfo : EIATTR_EXIT_INSTR_OFFSETS
	.align		4
        /*0018*/ 	.byte	0x04, 0x1c
        /*001a*/ 	.short	(.L_22 - .L_21)


	//   ....[0]....
.L_21:
        /*001c*/ 	.word	0x00000010


	//----- nvinfo : EIATTR_SW_WAR
	.align		4
.L_22:
        /*0020*/ 	.byte	0x04, 0x36
        /*0022*/ 	.short	(.L_24 - .L_23)
.L_23:
        /*0024*/ 	.word	0x00000008
.L_24:


//--------------------- .nv.info._Z7kernel2v      --------------------------
	.section	.nv.info._Z7kernel2v,"",@"SHT_CUDA_INFO"
	.sectionflags	@""
	.align	4


	//----- nvinfo : EIATTR_CUDA_API_VERSION
	.align		4
        /*0000*/ 	.byte	0x04, 0x37
        /*0002*/ 	.short	(.L_26 - .L_25)
.L_25:
        /*0004*/ 	.word	0x00000082


	//----- nvinfo : EIATTR_SPARSE_MMA_MASK
	.align		4
.L_26:
        /*0008*/ 	.byte	0x03, 0x50
        /*000a*/ 	.short	0x0000


	//----- nvinfo : EIATTR_MAXREG_COUNT
	.align		4
        /*000c*/ 	.byte	0x03, 0x1b
        /*000e*/ 	.short	0x00ff


	//----- nvinfo : EIATTR_MERCURY_ISA_VERSION
	.align		4
        /*0010*/ 	.byte	0x03, 0x5f
        /*0012*/ 	.short	0x0101


	//----- nvinfo : EIATTR_VRC_CTA_INIT_COUNT
	.align		4
        /*0014*/ 	.byte	0x02, 0x4a
	.zero		1
	.zero		1


	//----- nvinfo : EIATTR_EXIT_INSTR_OFFSETS
	.align		4
        /*0018*/ 	.byte	0x04, 0x1c
        /*001a*/ 	.short	(.L_28 - .L_27)


	//   ....[0]....
.L_27:
        /*001c*/ 	.word	0x00000010


	//----- nvinfo : EIATTR_SW_WAR
	.align		4
.L_28:
        /*0020*/ 	.byte	0x04, 0x36
        /*0022*/ 	.short	(.L_30 - .L_29)
.L_29:
        /*0024*/ 	.word	0x00000008
.L_30:


//--------------------- .nv.info._Z7kernel1v      --------------------------
	.section	.nv.info._Z7kernel1v,"",@"SHT_CUDA_INFO"
	.sectionflags	@""
	.align	4


	//----- nvinfo : EIATTR_CUDA_API_VERSION
	.align		4
        /*0000*/ 	.byte	0x04, 0x37
        /*0002*/ 	.short	(.L_32 - .L_31)
.L_31:
        /*0004*/ 	.word	0x00000082


	//----- nvinfo : EIATTR_SPARSE_MMA_MASK
	.align		4
.L_32:
        /*0008*/ 	.byte	0x03, 0x50
        /*000a*/ 	.short	0x0000


	//----- nvinfo : EIATTR_MAXREG_COUNT
	.align		4
        /*000c*/ 	.byte	0x03, 0x1b
        /*000e*/ 	.short	0x00ff


	//----- nvinfo : EIATTR_MERCURY_ISA_VERSION
	.align		4
        /*0010*/ 	.byte	0x03, 0x5f
        /*0012*/ 	.short	0x0101


	//----- nvinfo : EIATTR_VRC_CTA_INIT_COUNT
	.align		4
        /*0014*/ 	.byte	0x02, 0x4a
	.zero		1
	.zero		1


	//----- nvinfo : EIATTR_EXIT_INSTR_OFFSETS
	.align		4
        /*0018*/ 	.byte	0x04, 0x1c
        /*001a*/ 	.short	(.L_34 - .L_33)


	//   ....[0]....
.L_33:
        /*001c*/ 	.word	0x00000070


	//----- nvinfo : EIATTR_SW_WAR
	.align		4
.L_34:
        /*0020*/ 	.byte	0x04, 0x36
        /*0022*/ 	.short	(.L_36 - .L_35)
.L_35:
        /*0024*/ 	.word	0x00000008
.L_36:


//--------------------- .nv.callgraph             --------------------------
	.section	.nv.callgraph,"",@"SHT_CUDA_CALLGRAPH"
	.align	4
	.sectionentsize	8
	.align		4
        /*0000*/ 	.word	0x00000000
	.align		4
        /*0004*/ 	.word	0xffffffff
	.align		4
        /*0008*/ 	.word	0x00000000
	.align		4
        /*000c*/ 	.word	0xfffffffe
	.align		4
        /*0010*/ 	.word	0x00000000
	.align		4
        /*0014*/ 	.word	0xfffffffd
	.align		4
        /*0018*/ 	.word	0x00000000
	.align		4
        /*001c*/ 	.word	0xfffffffc


//--------------------- .nv.constant4             --------------------------
	.section	.nv.constant4,"a",@progbits
	.align	8
	.align		8
.nv.constant4:
        /*0000*/ 	.dword	out


//--------------------- .text._Z7kernel3v         --------------------------
	.section	.text._Z7kernel3v,"ax",@progbits
	.align	128
        .global         _Z7kernel3v
        .type           _Z7kernel3v,@function
        .size           _Z7kernel3v,(.L_x_3 - _Z7kernel3v)
        .other          _Z7kernel3v,@"STO_CUDA_ENTRY STV_DEFAULT"
_Z7kernel3v:
.text._Z7kernel3v:
[----:B------:R-:W-:Y:S01]  /*0000*/  LDC R1, c[0x0][0x37c] ;  /* 0x0000df00ff017b82 */ /* 0x000fe20000000800 */
[----:B------:R-:W-:Y:S05]  /*0010*/  EXIT ;  /* 0x000000000000794d */ /* 0x000fea0003800000 */
.L_x_0:
[----:B------:R-:W-:-:S00]  /*0020*/  BRA `(.L_x_0) ;  /* 0xfffffffc00fc7947 */ /* 0x000fc0000383ffff */
[----:B------:R-:W-:-:S00]  /*0030*/  NOP ;  /* 0x0000000000007918 */ /* 0x000fc00000000000 */
        /* <DEDUP_REMOVED lines=12> */
.L_x_3:


//--------------------- .text._Z7kernel2v         --------------------------
	.section	.text._Z7kernel2v,"ax",@progbits
	.align	128
        .global         _Z7kernel2v
        .type           _Z7kernel2v,@function
        .size           _Z7kernel2v,(.L_x_4 - _Z7kernel2v)
        .other          _Z7kernel2v,@"STO_CUDA_ENTRY STV_DEFAULT"
_Z7kernel2v:
.text._Z7kernel2v:
[----:B------:R-:W-:Y:S01]  /*0000*/  LDC R1, c[0x0][0x37c] ;  /* 0x0000df00ff017b82 */ /* 0x000fe20000000800 */
[----:B------:R-:W-:Y:S05]  /*0010*/  EXIT ;  /* 0x000000000000794d */ /* 0x000fea0003800000 */
.L_x_1:
        /* <DEDUP_REMOVED lines=14> */
.L_x_4:


//--------------------- .text._Z7kernel1v         --------------------------
	.section	.text._Z7kernel1v,"ax",@progbits
	.align	128
        .global         _Z7kernel1v
        .type           _Z7kernel1v,@function
        .size           _Z7kernel1v,(.L_x_5 - _Z7kernel1v)
        .other          _Z7kernel1v,@"STO_CUDA_ENTRY STV_DEFAULT"
_Z7kernel1v:
.text._Z7kernel1v:
[----:B------:R-:W-:Y:S01]  /*0000*/  LDC R1, c[0x0][0x37c] ;  /* 0x0000df00ff017b82 */ /* 0x000fe20000000800 */
[----:B------:R-:W0:Y:S07]  /*0010*/  S2R R5, SR_TID.X ;  /* 0x0000000000057919 */ /* 0x000e2e0000002100 */
[----:B------:R-:W0:Y:S01]  /*0020*/  LDC.64 R2, c[0x4][RZ] ;  /* 0x01000000ff027b82 */ /* 0x000e220000000a00 */
[----:B------:R-:W1:Y:S01]  /*0030*/  LDCU.64 UR4, c[0x0][0x358] ;  /* 0x00006b00ff0477ac */ /* 0x000e620008000a00 */
[----:B0-----:R-:W-:Y:S01]  /*0040*/  IMAD.WIDE.U32 R2, R5, 0x4, R2 ;  /* 0x0000000405027825 */ /* 0x001fe200078e0002 */
[----:B------:R-:W-:-:S05]  /*0050*/  I2FP.F32.U32 R5, R5 ;  /* 0x0000000500057245 */ /* 0x000fca0000201000 */
[----:B-1----:R-:W-:Y:S01]  /*0060*/  STG.E desc[UR4][R2.64], R5 ;  /* 0x0000000502007986 */ /* 0x002fe2000c101904 */
[----:B------:R-:W-:Y:S05]  /*0070*/  EXIT ;  /* 0x000000000000794d */ /* 0x000fea0003800000 */
.L_x_2:
        /* <DEDUP_REMOVED lines=16> */
.L_x_5:


//--------------------- .nv.shared.reserved.0     --------------------------
	.section	.nv.shared.reserved.0,"aw",@nobits
	.weak		__nv_reservedSMEM_offset_0_alias
	.size		__nv_reservedSMEM_offset_0_alias, 0, 64
	.other		__nv_reservedSMEM_offset_0_alias,@"STO_CUDA_RESERVED_SHARED STV_DEFAULT"
__nv_reservedSMEM_offset_0_alias:
	.zero		0
	.zero		64


//--------------------- .nv.global                --------------------------
	.section	.nv.global,"aw",@nobits
	.align	4
.nv.global:
	.type		out,@object
	.size		out,(.L_0 - out)
out:
	.zero		64
.L_0:


//--------------------- .nv.constant0._Z7kernel3v --------------------------
	.section	.nv.constant0._Z7kernel3v,"a",@progbits
	.sectionflags	@""
	.align	4
.nv.constant0._Z7kernel3v:
	.zero		896


//--------------------- .nv.constant0._Z7kernel2v --------------------------
	.section	.nv.constant0._Z7kernel2v,"a",@progbits
	.sectionflags	@""
	.align	4
.nv.constant0._Z7kernel2v:
	.zero		896


//--------------------- .nv.constant0._Z7kernel1v --------------------------
	.section	.nv.constant0._Z7kernel1v,"a",@progbits
	.sectionflags	@""
	.align	4
.nv.constant0._Z7kernel1v:
	.zero		896


//--------------------- SYMBOLS --------------------------

	.type		.nv.reservedSmem.offset0,@object
	.size		.nv.reservedSmem.offset0,0x4
